//
// Generated by NVIDIA NVVM Compiler
//
// Compiler Build ID: CL-36424714
// Cuda compilation tools, release 13.0, V13.0.88
// Based on NVVM 20.0.0
//

.version 9.0
.target sm_100
.address_size 64

	// .globl	mymatmul_kernel0
// _ZZ16mymatmul_kernel0E11data_shared has been demoted
// _ZZ16mymatmul_kernel0E13kernel_shared has been demoted

.visible .entry mymatmul_kernel0(
	.param .u64 .ptr .align 1 mymatmul_kernel0_param_0,
	.param .u64 .ptr .align 1 mymatmul_kernel0_param_1,
	.param .u64 .ptr .align 1 mymatmul_kernel0_param_2
)
.maxntid 256
{
	.reg .pred 	%p<3>;
	.reg .b32 	%r<43>;
	.reg .b32 	%f<159>;
	.reg .b64 	%rd<21>;
	// demoted variable
	.shared .align 4 .b8 _ZZ16mymatmul_kernel0E11data_shared[128];
	// demoted variable
	.shared .align 4 .b8 _ZZ16mymatmul_kernel0E13kernel_shared[4096];
	ld.param.u64 	%rd8, [mymatmul_kernel0_param_0];
	ld.param.u64 	%rd9, [mymatmul_kernel0_param_1];
	cvta.to.global.u64 	%rd10, %rd9;
	cvta.to.global.u64 	%rd11, %rd8;
	mov.u32 	%r6, %tid.x;
	mov.u32 	%r7, %ctaid.x;
	shl.b32 	%r8, %r7, 11;
	and.b32  	%r9, %r8, 2147467264;
	shl.b32 	%r10, %r6, 9;
	or.b32  	%r11, %r10, %r6;
	and.b32  	%r12, %r11, 15361;
	or.b32  	%r13, %r12, %r9;
	shl.b32 	%r14, %r6, 1;
	shl.b32 	%r15, %r7, 9;
	and.b32  	%r16, %r15, 3584;
	or.b32  	%r17, %r16, %r14;
	mul.wide.u32 	%rd12, %r17, 4;
	add.s64 	%rd13, %rd12, %rd10;
	add.s64 	%rd20, %rd13, 16384;
	mul.wide.u32 	%rd14, %r13, 4;
	add.s64 	%rd19, %rd11, %rd14;
	mov.b32 	%r42, 0;
	mov.f32 	%f127, 0f00000000;
	shl.b32 	%r18, %r6, 2;
	mov.u32 	%r19, _ZZ16mymatmul_kernel0E11data_shared;
	add.s32 	%r20, %r19, %r18;
	shl.b32 	%r21, %r6, 3;
	mov.u32 	%r22, _ZZ16mymatmul_kernel0E13kernel_shared;
	mov.f32 	%f128, %f127;
	mov.f32 	%f129, %f127;
	mov.f32 	%f130, %f127;
	mov.f32 	%f131, %f127;
	mov.f32 	%f132, %f127;
	mov.f32 	%f133, %f127;
	mov.f32 	%f134, %f127;
	mov.f32 	%f135, %f127;
	mov.f32 	%f136, %f127;
	mov.f32 	%f137, %f127;
	mov.f32 	%f138, %f127;
	mov.f32 	%f139, %f127;
	mov.f32 	%f140, %f127;
	mov.f32 	%f141, %f127;
	mov.f32 	%f142, %f127;
	mov.f32 	%f143, %f127;
	mov.f32 	%f144, %f127;
	mov.f32 	%f145, %f127;
	mov.f32 	%f146, %f127;
	mov.f32 	%f147, %f127;
	mov.f32 	%f148, %f127;
	mov.f32 	%f149, %f127;
	mov.f32 	%f150, %f127;
	mov.f32 	%f151, %f127;
	mov.f32 	%f152, %f127;
	mov.f32 	%f153, %f127;
	mov.f32 	%f154, %f127;
	mov.f32 	%f155, %f127;
	mov.f32 	%f156, %f127;
	mov.f32 	%f157, %f127;
	mov.f32 	%f158, %f127;
$L__BB0_1:
	setp.gt.u32 	%p1, %r6, 31;
	bar.sync 	0;
	@%p1 bra 	$L__BB0_3;
	ld.global.nc.f32 	%f66, [%rd19];
	st.shared.f32 	[%r20], %f66;
$L__BB0_3:
	ld.global.nc.v2.f32 	{%f67, %f68}, [%rd20+-16384];
	add.s32 	%r23, %r22, %r21;
	st.shared.v2.f32 	[%r23], {%f67, %f68};
	ld.global.nc.v2.f32 	{%f69, %f70}, [%rd20];
	st.shared.v2.f32 	[%r23+2048], {%f69, %f70};
	bar.sync 	0;
	and.b32  	%r24, %r21, 504;
	add.s32 	%r25, %r22, %r24;
	ld.shared.f32 	%f71, [%r25+1536];
	ld.shared.f32 	%f72, [%r25+1024];
	ld.shared.f32 	%f73, [%r25+512];
	ld.shared.f32 	%f74, [%r25];
	shr.u32 	%r26, %r6, 1;
	and.b32  	%r27, %r26, 96;
	mov.u32 	%r28, _ZZ16mymatmul_kernel0E11data_shared;
	add.s32 	%r29, %r28, %r27;
	ld.shared.f32 	%f75, [%r29];
	fma.rn.f32 	%f76, %f75, %f74, %f158;
	fma.rn.f32 	%f77, %f75, %f73, %f150;
	fma.rn.f32 	%f78, %f75, %f72, %f142;
	fma.rn.f32 	%f79, %f75, %f71, %f134;
	ld.shared.f32 	%f80, [%r29+8];
	fma.rn.f32 	%f81, %f80, %f74, %f156;
	fma.rn.f32 	%f82, %f80, %f73, %f148;
	fma.rn.f32 	%f83, %f80, %f72, %f140;
	fma.rn.f32 	%f84, %f80, %f71, %f132;
	ld.shared.f32 	%f85, [%r29+16];
	fma.rn.f32 	%f86, %f85, %f74, %f154;
	fma.rn.f32 	%f87, %f85, %f73, %f146;
	fma.rn.f32 	%f88, %f85, %f72, %f138;
	fma.rn.f32 	%f89, %f85, %f71, %f130;
	ld.shared.f32 	%f90, [%r29+24];
	fma.rn.f32 	%f91, %f90, %f74, %f152;
	fma.rn.f32 	%f92, %f90, %f73, %f144;
	fma.rn.f32 	%f93, %f90, %f72, %f136;
	fma.rn.f32 	%f94, %f90, %f71, %f128;
	ld.shared.f32 	%f95, [%r25+3584];
	ld.shared.f32 	%f96, [%r25+3072];
	ld.shared.f32 	%f97, [%r25+2560];
	ld.shared.f32 	%f98, [%r25+2048];
	ld.shared.f32 	%f99, [%r29+4];
	fma.rn.f32 	%f158, %f99, %f98, %f76;
	fma.rn.f32 	%f150, %f99, %f97, %f77;
	fma.rn.f32 	%f142, %f99, %f96, %f78;
	fma.rn.f32 	%f134, %f99, %f95, %f79;
	ld.shared.f32 	%f100, [%r29+12];
	fma.rn.f32 	%f156, %f100, %f98, %f81;
	fma.rn.f32 	%f148, %f100, %f97, %f82;
	fma.rn.f32 	%f140, %f100, %f96, %f83;
	fma.rn.f32 	%f132, %f100, %f95, %f84;
	ld.shared.f32 	%f101, [%r29+20];
	fma.rn.f32 	%f154, %f101, %f98, %f86;
	fma.rn.f32 	%f146, %f101, %f97, %f87;
	fma.rn.f32 	%f138, %f101, %f96, %f88;
	fma.rn.f32 	%f130, %f101, %f95, %f89;
	ld.shared.f32 	%f102, [%r29+28];
	fma.rn.f32 	%f152, %f102, %f98, %f91;
	fma.rn.f32 	%f144, %f102, %f97, %f92;
	fma.rn.f32 	%f136, %f102, %f96, %f93;
	fma.rn.f32 	%f128, %f102, %f95, %f94;
	ld.shared.f32 	%f103, [%r25+1540];
	ld.shared.f32 	%f104, [%r25+1028];
	ld.shared.f32 	%f105, [%r25+516];
	ld.shared.f32 	%f106, [%r25+4];
	fma.rn.f32 	%f107, %f75, %f106, %f157;
	fma.rn.f32 	%f108, %f75, %f105, %f149;
	fma.rn.f32 	%f109, %f75, %f104, %f141;
	fma.rn.f32 	%f110, %f75, %f103, %f133;
	fma.rn.f32 	%f111, %f80, %f106, %f155;
	fma.rn.f32 	%f112, %f80, %f105, %f147;
	fma.rn.f32 	%f113, %f80, %f104, %f139;
	fma.rn.f32 	%f114, %f80, %f103, %f131;
	fma.rn.f32 	%f115, %f85, %f106, %f153;
	fma.rn.f32 	%f116, %f85, %f105, %f145;
	fma.rn.f32 	%f117, %f85, %f104, %f137;
	fma.rn.f32 	%f118, %f85, %f103, %f129;
	fma.rn.f32 	%f119, %f90, %f106, %f151;
	fma.rn.f32 	%f120, %f90, %f105, %f143;
	fma.rn.f32 	%f121, %f90, %f104, %f135;
	fma.rn.f32 	%f122, %f90, %f103, %f127;
	ld.shared.f32 	%f123, [%r25+3588];
	ld.shared.f32 	%f124, [%r25+3076];
	ld.shared.f32 	%f125, [%r25+2564];
	ld.shared.f32 	%f126, [%r25+2052];
	fma.rn.f32 	%f157, %f99, %f126, %f107;
	fma.rn.f32 	%f149, %f99, %f125, %f108;
	fma.rn.f32 	%f141, %f99, %f124, %f109;
	fma.rn.f32 	%f133, %f99, %f123, %f110;
	fma.rn.f32 	%f155, %f100, %f126, %f111;
	fma.rn.f32 	%f147, %f100, %f125, %f112;
	fma.rn.f32 	%f139, %f100, %f124, %f113;
	fma.rn.f32 	%f131, %f100, %f123, %f114;
	fma.rn.f32 	%f153, %f101, %f126, %f115;
	fma.rn.f32 	%f145, %f101, %f125, %f116;
	fma.rn.f32 	%f137, %f101, %f124, %f117;
	fma.rn.f32 	%f129, %f101, %f123, %f118;
	fma.rn.f32 	%f151, %f102, %f126, %f119;
	fma.rn.f32 	%f143, %f102, %f125, %f120;
	fma.rn.f32 	%f135, %f102, %f124, %f121;
	fma.rn.f32 	%f127, %f102, %f123, %f122;
	add.s32 	%r42, %r42, 1;
	add.s64 	%rd20, %rd20, 32768;
	add.s64 	%rd19, %rd19, 8;
	setp.ne.s32 	%p2, %r42, 512;
	@%p2 bra 	$L__BB0_1;
	ld.param.u64 	%rd18, [mymatmul_kernel0_param_2];
	cvta.to.global.u64 	%rd15, %rd18;
	mov.u32 	%r30, %ctaid.x;
	shl.b32 	%r31, %r30, 13;
	and.b32  	%r32, %r31, 2147418112;
	shl.b32 	%r33, %r6, 8;
	and.b32  	%r34, %r33, 49152;
	or.b32  	%r35, %r32, %r34;
	shl.b32 	%r36, %r6, 1;
	and.b32  	%r37, %r36, 126;
	shl.b32 	%r38, %r30, 9;
	and.b32  	%r39, %r38, 3584;
	or.b32  	%r40, %r35, %r39;
	or.b32  	%r41, %r40, %r37;
	mul.wide.u32 	%rd16, %r41, 4;
	add.s64 	%rd17, %rd15, %rd16;
	st.global.f32 	[%rd17], %f158;
	st.global.f32 	[%rd17+512], %f150;
	st.global.f32 	[%rd17+1024], %f142;
	st.global.f32 	[%rd17+1536], %f134;
	st.global.f32 	[%rd17+4], %f157;
	st.global.f32 	[%rd17+516], %f149;
	st.global.f32 	[%rd17+1028], %f141;
	st.global.f32 	[%rd17+1540], %f133;
	st.global.f32 	[%rd17+16384], %f156;
	st.global.f32 	[%rd17+16896], %f148;
	st.global.f32 	[%rd17+17408], %f140;
	st.global.f32 	[%rd17+17920], %f132;
	st.global.f32 	[%rd17+16388], %f155;
	st.global.f32 	[%rd17+16900], %f147;
	st.global.f32 	[%rd17+17412], %f139;
	st.global.f32 	[%rd17+17924], %f131;
	st.global.f32 	[%rd17+32768], %f154;
	st.global.f32 	[%rd17+33280], %f146;
	st.global.f32 	[%rd17+33792], %f138;
	st.global.f32 	[%rd17+34304], %f130;
	st.global.f32 	[%rd17+32772], %f153;
	st.global.f32 	[%rd17+33284], %f145;
	st.global.f32 	[%rd17+33796], %f137;
	st.global.f32 	[%rd17+34308], %f129;
	st.global.f32 	[%rd17+49152], %f152;
	st.global.f32 	[%rd17+49664], %f144;
	st.global.f32 	[%rd17+50176], %f136;
	st.global.f32 	[%rd17+50688], %f128;
	st.global.f32 	[%rd17+49156], %f151;
	st.global.f32 	[%rd17+49668], %f143;
	st.global.f32 	[%rd17+50180], %f135;
	st.global.f32 	[%rd17+50692], %f127;
	ret;

}


// ===== COMPILED SASS (sm_100) =====

	.target	sm_100

	.elftype	@"ET_EXEC"


//--------------------- .note.nv.tkinfo           --------------------------
	.section	.note.nv.tkinfo,"",@"SHT_NOTE"
	.sectionflags	@"SHF_NOTE_NV_TKINFO"
	.tkinfo
        /*0018*/ 	.word	0x00000002
        /*0030*/ 	.string	""
        /*0030*/ 	.string	"ptxas"
        /*0030*/ 	.string	"Cuda compilation tools, release 13.0, V13.0.88"
        /*0030*/ 	.string	"Build cuda_13.0.r13.0/compiler.36424714_0"
        /*0030*/ 	.string	"-arch sm_100 -m 64 "



//--------------------- .note.nv.cuinfo           --------------------------
	.section	.note.nv.cuinfo,"",@"SHT_NOTE"
	.sectionflags	@"SHF_NOTE_NV_CUINFO"
        /*0018*/ 	.short	0x0002
        /*001a*/ 	.short	0x0064
        /*001c*/ 	.short	0x0082
	.zero		2


//--------------------- .nv.info                  --------------------------
	.section	.nv.info,"",@"SHT_CUDA_INFO"
	.align	4


	//----- nvinfo : EIATTR_REGCOUNT
	.align		4
        /*0000*/ 	.byte	0x04, 0x2f
        /*0002*/ 	.short	(.L_1 - .L_0)
	.align		4
.L_0:
        /*0004*/ 	.word	index@(mymatmul_kernel0)
        /*0008*/ 	.word	0x0000003e


	//----- nvinfo : EIATTR_FRAME_SIZE
	.align		4
.L_1:
        /*000c*/ 	.byte	0x04, 0x11
        /*000e*/ 	.short	(.L_3 - .L_2)
	.align		4
.L_2:
        /*0010*/ 	.word	index@(mymatmul_kernel0)
        /*0014*/ 	.word	0x00000000


	//----- nvinfo : EIATTR_MIN_STACK_SIZE
	.align		4
.L_3:
        /*0018*/ 	.byte	0x04, 0x12
        /*001a*/ 	.short	(.L_5 - .L_4)
	.align		4
.L_4:
        /*001c*/ 	.word	index@(mymatmul_kernel0)
        /*0020*/ 	.word	0x00000000
.L_5:


//--------------------- .nv.compat                --------------------------
	.section	.nv.compat,"",@"SHT_CUDA_COMPAT_INFO"
	.align	4
        /*0000*/ 	.byte	0x02, 0x09, 0x00, 0x00, 0x02, 0x02, 0x01, 0x00, 0x02, 0x05, 0x05, 0x00, 0x03, 0x07, 0x01, 0x01
        /*0010*/ 	.byte	0x02, 0x03, 0x00, 0x00, 0x02, 0x06, 0x01, 0x00, 0x04, 0x0b, 0x08, 0x00, 0x09, 0x00, 0x00, 0x00
        /*0020*/ 	.byte	0x00, 0x00, 0x00, 0x00


//--------------------- .nv.info.mymatmul_kernel0 --------------------------
	.section	.nv.info.mymatmul_kernel0,"",@"SHT_CUDA_INFO"
	.sectionflags	@""
	.align	4


	//----- nvinfo : EIATTR_CUDA_API_VERSION
	.align		4
        /*0000*/ 	.byte	0x04, 0x37
        /*0002*/ 	.short	(.L_7 - .L_6)
.L_6:
        /*0004*/ 	.word	0x00000082


	//----- nvinfo : EIATTR_KPARAM_INFO
	.align		4
.L_7:
        /*0008*/ 	.byte	0x04, 0x17
        /*000a*/ 	.short	(.L_9 - .L_8)
.L_8:
        /*000c*/ 	.word	0x00000000
        /*0010*/ 	.short	0x0002
        /*0012*/ 	.short	0x0010
        /*0014*/ 	.byte	0x00, 0xf5, 0x21, 0x00


	//----- nvinfo : EIATTR_KPARAM_INFO
	.align		4
.L_9:
        /*0018*/ 	.byte	0x04, 0x17
        /*001a*/ 	.short	(.L_11 - .L_10)
.L_10:
        /*001c*/ 	.word	0x00000000
        /*0020*/ 	.short	0x0001
        /*0022*/ 	.short	0x0008
        /*0024*/ 	.byte	0x00, 0xf5, 0x21, 0x00


	//----- nvinfo : EIATTR_KPARAM_INFO
	.align		4
.L_11:
        /*0028*/ 	.byte	0x04, 0x17
        /*002a*/ 	.short	(.L_13 - .L_12)
.L_12:
        /*002c*/ 	.word	0x00000000
        /*0030*/ 	.short	0x0000
        /*0032*/ 	.short	0x0000
        /*0034*/ 	.byte	0x00, 0xf5, 0x21, 0x00


	//----- nvinfo : EIATTR_SPARSE_MMA_MASK
	.align		4
.L_13:
        /*0038*/ 	.byte	0x03, 0x50
        /*003a*/ 	.short	0x0000


	//----- nvinfo : EIATTR_MAXREG_COUNT
	.align		4
        /*003c*/ 	.byte	0x03, 0x1b
        /*003e*/ 	.short	0x00ff


	//----- nvinfo : EIATTR_NUM_BARRIERS
	.align		4
        /*0040*/ 	.byte	0x02, 0x4c
        /*0042*/ 	.byte	0x01
	.zero		1


	//----- nvinfo : EIATTR_MERCURY_ISA_VERSION
	.align		4
        /*0044*/ 	.byte	0x03, 0x5f
        /*0046*/ 	.short	0x0101


	//----- nvinfo : EIATTR_VRC_CTA_INIT_COUNT
	.align		4
        /*0048*/ 	.byte	0x02, 0x4a
	.zero		1
	.zero		1


	//----- nvinfo : EIATTR_EXIT_INSTR_OFFSETS
	.align		4
        /*004c*/ 	.byte	0x04, 0x1c
        /*004e*/ 	.short	(.L_15 - .L_14)


	//   ....[0]....
.L_14:
        /*0050*/ 	.word	0x00000bd0


	//----- nvinfo : EIATTR_MAX_THREADS
	.align		4
.L_15:
        /*0054*/ 	.byte	0x04, 0x05
        /*0056*/ 	.short	(.L_17 - .L_16)
.L_16:
        /*0058*/ 	.word	0x00000100
        /*005c*/ 	.word	0x00000001
        /*0060*/ 	.word	0x00000001


	//----- nvinfo : EIATTR_CBANK_PARAM_SIZE
	.align		4
.L_17:
        /*0064*/ 	.byte	0x03, 0x19
        /*0066*/ 	.short	0x0018


	//----- nvinfo : EIATTR_PARAM_CBANK
	.align		4
        /*0068*/ 	.byte	0x04, 0x0a
        /*006a*/ 	.short	(.L_19 - .L_18)
	.align		4
.L_18:
        /*006c*/ 	.word	index@(.nv.constant0.mymatmul_kernel0)
        /*0070*/ 	.short	0x0380
        /*0072*/ 	.short	0x0018


	//----- nvinfo : EIATTR_SW_WAR
	.align		4
.L_19:
        /*0074*/ 	.byte	0x04, 0x36
        /*0076*/ 	.short	(.L_21 - .L_20)
.L_20:
        /*0078*/ 	.word	0x00000008
.L_21:


//--------------------- .nv.callgraph             --------------------------
	.section	.nv.callgraph,"",@"SHT_CUDA_CALLGRAPH"
	.align	4
	.sectionentsize	8
	.align		4
        /*0000*/ 	.word	0x00000000
	.align		4
        /*0004*/ 	.word	0xffffffff
	.align		4
        /*0008*/ 	.word	0x00000000
	.align		4
        /*000c*/ 	.word	0xfffffffe
	.align		4
        /*0010*/ 	.word	0x00000000
	.align		4
        /*0014*/ 	.word	0xfffffffd
	.align		4
        /*0018*/ 	.word	0x00000000
	.align		4
        /*001c*/ 	.word	0xfffffffc


//--------------------- .text.mymatmul_kernel0    --------------------------
	.section	.text.mymatmul_kernel0,"ax",@progbits
	.align	128
        .global         mymatmul_kernel0
        .type           mymatmul_kernel0,@function
        .size           mymatmul_kernel0,(.L_x_2 - mymatmul_kernel0)
        .other          mymatmul_kernel0,@"STO_CUDA_ENTRY STV_DEFAULT"
mymatmul_kernel0:
.text.mymatmul_kernel0:
[----:B------:R-:W-:Y:S01]  /*0000*/  LDC R1, c[0x0][0x37c] ;  /* 0x0000df00ff017b82 */ /* 0x000fe20000000800 */
[----:B------:R-:W0:Y:S07]  /*0010*/  S2R R4, SR_CTAID.X ;  /* 0x0000000000047919 */ /* 0x000e2e0000002500 */
[----:B------:R-:W1:Y:S01]  /*0020*/  LDC.64 R58, c[0x0][0x388] ;  /* 0x0000e200ff3a7b82 */ /* 0x000e620000000a00 */
[----:B------:R-:W-:Y:S01]  /*0030*/  UMOV UR4, 0x400 ;  /* 0x0000040000047882 */ /* 0x000fe20000000000 */
[----:B------:R-:W-:Y:S01]  /*0040*/  HFMA2 R15, -RZ, RZ, 0, 0 ;  /* 0x00000000ff0f7431 */ /* 0x000fe200000001ff */
[----:B------:R-:W2:Y:S01]  /*0050*/  S2R R7, SR_TID.X ;  /* 0x0000000000077919 */ /* 0x000ea20000002100 */
[----:B------:R-:W-:Y:S01]  /*0060*/  UIADD3 UR5, UPT, UPT, UR4, 0x80, URZ ;  /* 0x0000008004057890 */ /* 0x000fe2000fffe0ff */
[----:B------:R-:W-:Y:S01]  /*0070*/  HFMA2 R40, -RZ, RZ, 0, 0 ;  /* 0x00000000ff287431 */ /* 0x000fe200000001ff */
[----:B------:R-:W-:-:S02]  /*0080*/  CS2R R10, SRZ ;  /* 0x00000000000a7805 */ /* 0x000fc4000001ff00 */
[----:B------:R-:W-:Y:S01]  /*0090*/  CS2R R44, SRZ ;  /* 0x00000000002c7805 */ /* 0x000fe2000001ff00 */
[----:B------:R-:W3:Y:S01]  /*00a0*/  LDC.64 R12, c[0x0][0x380] ;  /* 0x0000e000ff0c7b82 */ /* 0x000ee20000000a00 */
[----:B------:R-:W-:Y:S02]  /*00b0*/  CS2R R54, SRZ ;  /* 0x0000000000367805 */ /* 0x000fe4000001ff00 */
[----:B------:R-:W-:Y:S02]  /*00c0*/  CS2R R48, SRZ ;  /* 0x0000000000307805 */ /* 0x000fe4000001ff00 */
[----:B------:R-:W-:Y:S02]  /*00d0*/  MOV R56, RZ ;  /* 0x000000ff00387202 */ /* 0x000fe40000000f00 */
[----:B------:R-:W-:Y:S02]  /*00e0*/  CS2R R52, SRZ ;  /* 0x0000000000347805 */ /* 0x000fe4000001ff00 */
[----:B------:R-:W-:-:S02]  /*00f0*/  CS2R R36, SRZ ;  /* 0x0000000000247805 */ /* 0x000fc4000001ff00 */
[----:B------:R-:W-:Y:S02]  /*0100*/  MOV R6, RZ ;  /* 0x000000ff00067202 */ /* 0x000fe40000000f00 */
[----:B------:R-:W-:Y:S01]  /*0110*/  CS2R R38, SRZ ;  /* 0x0000000000267805 */ /* 0x000fe2000001ff00 */
[----:B------:R-:W4:Y:S01]  /*0120*/  S2UR UR6, SR_CgaCtaId ;  /* 0x00000000000679c3 */ /* 0x000f220000008800 */
[----:B------:R-:W-:Y:S02]  /*0130*/  CS2R R24, SRZ ;  /* 0x0000000000187805 */ /* 0x000fe4000001ff00 */
[----:B------:R-:W-:Y:S02]  /*0140*/  CS2R R46, SRZ ;  /* 0x00000000002e7805 */ /* 0x000fe4000001ff00 */
[----:B------:R-:W-:Y:S02]  /*0150*/  MOV R9, RZ ;  /* 0x000000ff00097202 */ /* 0x000fe40000000f00 */
[----:B------:R-:W-:-:S02]  /*0160*/  CS2R R50, SRZ ;  /* 0x0000000000327805 */ /* 0x000fc4000001ff00 */
[----:B------:R-:W-:Y:S01]  /*0170*/  MOV R27, RZ ;  /* 0x000000ff001b7202 */ /* 0x000fe20000000f00 */
[----:B------:R-:W1:Y:S01]  /*0180*/  LDCU.64 UR8, c[0x0][0x358] ;  /* 0x00006b00ff0877ac */ /* 0x000e620008000a00 */
[----:B0-----:R-:W-:Y:S02]  /*0190*/  SHF.L.U32 R3, R4, 0x9, RZ ;  /* 0x0000000904037819 */ /* 0x001fe400000006ff */
[C---:B--2---:R-:W-:Y:S02]  /*01a0*/  SHF.L.U32 R0, R7.reuse, 0x1, RZ ;  /* 0x0000000107007819 */ /* 0x044fe400000006ff */
[----:B------:R-:W-:Y:S02]  /*01b0*/  SHF.L.U32 R2, R7, 0x9, RZ ;  /* 0x0000000907027819 */ /* 0x000fe400000006ff */
[----:B------:R-:W-:Y:S01]  /*01c0*/  LOP3.LUT R5, R0, 0xe00, R3, 0xf8, !PT ;  /* 0x00000e0000057812 */ /* 0x000fe200078ef803 */
[----:B----4-:R-:W-:Y:S01]  /*01d0*/  ULEA UR4, UR6, UR4, 0x18 ;  /* 0x0000000406047291 */ /* 0x010fe2000f8ec0ff */
[----:B------:R-:W-:Y:S01]  /*01e0*/  SHF.L.U32 R0, R4, 0xb, RZ ;  /* 0x0000000b04007819 */ /* 0x000fe200000006ff */
[----:B------:R-:W-:Y:S01]  /*01f0*/  ULEA UR5, UR6, UR5, 0x18 ;  /* 0x0000000506057291 */ /* 0x000fe2000f8ec0ff */
[----:B------:R-:W-:Y:S01]  /*0200*/  LOP3.LUT R3, R2, 0x3c01, R7, 0xc8, !PT ;  /* 0x00003c0102037812 */ /* 0x000fe200078ec807 */
[----:B-1----:R-:W-:Y:S01]  /*0210*/  IMAD.WIDE.U32 R58, R5, 0x4, R58 ;  /* 0x00000004053a7825 */ /* 0x002fe200078e003a */
[----:B------:R-:W-:-:S02]  /*0220*/  CS2R R4, SRZ ;  /* 0x0000000000047805 */ /* 0x000fc4000001ff00 */
[----:B------:R-:W-:Y:S02]  /*0230*/  SHF.L.U32 R26, R7, 0x3, RZ ;  /* 0x00000003071a7819 */ /* 0x000fe400000006ff */
[----:B------:R-:W-:Y:S01]  /*0240*/  LOP3.LUT R3, R3, 0x7fffc000, R0, 0xf8, !PT ;  /* 0x7fffc00003037812 */ /* 0x000fe200078ef800 */
[----:B------:R-:W-:Y:S01]  /*0250*/  HFMA2 R0, -RZ, RZ, 0, 0 ;  /* 0x00000000ff007431 */ /* 0x000fe200000001ff */
[----:B------:R-:W-:Y:S02]  /*0260*/  IADD3 R20, P0, PT, R58, 0x4000, RZ ;  /* 0x000040003a147810 */ /* 0x000fe40007f1e0ff */
[----:B------:R-:W-:Y:S01]  /*0270*/  LEA R8, R7, UR4, 0x2 ;  /* 0x0000000407087c11 */ /* 0x000fe2000f8e10ff */
[----:B---3--:R-:W-:Y:S01]  /*0280*/  IMAD.WIDE.U32 R12, R3, 0x4, R12 ;  /* 0x00000004030c7825 */ /* 0x008fe200078e000c */
[----:B------:R-:W-:Y:S02]  /*0290*/  IADD3.X R58, PT, PT, RZ, R59, RZ, P0, !PT ;  /* 0x0000003bff3a7210 */ /* 0x000fe400007fe4ff */
[----:B------:R-:W-:Y:S01]  /*02a0*/  CS2R R2, SRZ ;  /* 0x0000000000027805 */ /* 0x000fe2000001ff00 */
[----:B------:R-:W-:Y:S01]  /*02b0*/  UMOV UR4, URZ ;  /* 0x000000ff00047c82 */ /* 0x000fe20008000000 */
[----:B------:R-:W-:Y:S01]  /*02c0*/  MOV R14, R12 ;  /* 0x0000000c000e7202 */ /* 0x000fe20000000f00 */
[----:B------:R-:W-:-:S07]  /*02d0*/  HFMA2 R12, -RZ, RZ, 0, 0 ;  /* 0x00000000ff0c7431 */ /* 0x000fce00000001ff */
.L_x_0:
[----:B------:R-:W-:Y:S01]  /*02e0*/  BAR.SYNC.DEFER_BLOCKING 0x0 ;  /* 0x0000000000007b1d */ /* 0x000fe20000010000 */
[----:B------:R-:W-:Y:S02]  /*02f0*/  ISETP.GT.U32.AND P0, PT, R7, 0x1f, PT ;  /* 0x0000001f0700780c */ /* 0x000fe40003f04070 */
[----:B------:R-:W-:Y:S02]  /*0300*/  MOV R59, R58 ;  /* 0x0000003a003b7202 */ /* 0x000fe40000000f00 */
[----:B------:R-:W-:-:S05]  /*0310*/  MOV R58, R20 ;  /* 0x00000014003a7202 */ /* 0x000fca0000000f00 */
[----:B------:R-:W2:Y:S04]  /*0320*/  LDG.E.64.CONSTANT R18, desc[UR8][R58.64] ;  /* 0x000000083a127981 */ /* 0x000ea8000c1e9b00 */
[----:B------:R-:W-:Y:S02]  /*0330*/  @!P0 MOV R16, R14 ;  /* 0x0000000e00108202 */ /* 0x000fe40000000f00 */
[----:B------:R-:W-:-:S05]  /*0340*/  @!P0 MOV R17, R13 ;  /* 0x0000000d00118202 */ /* 0x000fca0000000f00 */
[----:B------:R-:W3:Y:S04]  /*0350*/  @!P0 LDG.E.CONSTANT R21, desc[UR8][R16.64] ;  /* 0x0000000810158981 */ /* 0x000ee8000c1e9900 */
[----:B------:R-:W4:Y:S01]  /*0360*/  LDG.E.64.CONSTANT R16, desc[UR8][R58.64+-0x4000] ;  /* 0xffc000083a107981 */ /* 0x000f22000c1e9b00 */
[----:B------:R-:W0:Y:S01]  /*0370*/  S2UR UR7, SR_CgaCtaId ;  /* 0x00000000000779c3 */ /* 0x000e220000008800 */
[----:B------:R-:W-:Y:S01]  /*0380*/  UMOV UR6, 0x400 ;  /* 0x0000040000067882 */ /* 0x000fe20000000000 */
[----:B------:R-:W-:Y:S02]  /*0390*/  SHF.R.U32.HI R20, RZ, 0x1, R7 ;  /* 0x00000001ff147819 */ /* 0x000fe40000011607 */
[----:B------:R-:W-:Y:S02]  /*03a0*/  LOP3.LUT R42, R26, 0x1f8, RZ, 0xc0, !PT ;  /* 0x000001f81a2a7812 */ /* 0x000fe400078ec0ff */
[----:B------:R-:W-:Y:S01]  /*03b0*/  LOP3.LUT R41, R20, 0x60, RZ, 0xc0, !PT ;  /* 0x0000006014297812 */ /* 0x000fe200078ec0ff */
[----:B0-----:R-:W-:-:S02]  /*03c0*/  ULEA UR6, UR7, UR6, 0x18 ;  /* 0x0000000607067291 */ /* 0x001fc4000f8ec0ff */
[----:B------:R-:W-:-:S04]  /*03d0*/  UIADD3 UR4, UPT, UPT, UR4, 0x1, URZ ;  /* 0x0000000104047890 */ /* 0x000fc8000fffe0ff */
[----:B------:R-:W-:Y:S01]  /*03e0*/  UISETP.NE.AND UP0, UPT, UR4, 0x200, UPT ;  /* 0x000002000400788c */ /* 0x000fe2000bf05270 */
[----:B---3--:R-:W-:Y:S04]  /*03f0*/  @!P0 STS [R8], R21 ;  /* 0x0000001508008388 */ /* 0x008fe80000000800 */
[----:B--2---:R-:W-:Y:S04]  /*0400*/  STS.64 [R26+UR5+0x800], R18 ;  /* 0x000800121a007988 */ /* 0x004fe80008000a05 */
[----:B----4-:R-:W-:Y:S01]  /*0410*/  STS.64 [R26+UR5], R16 ;  /* 0x000000101a007988 */ /* 0x010fe20008000a05 */
[----:B------:R-:W-:Y:S06]  /*0420*/  BAR.SYNC.DEFER_BLOCKING 0x0 ;  /* 0x0000000000007b1d */ /* 0x000fec0000010000 */
[----:B------:R-:W-:Y:S04]  /*0430*/  LDS.64 R28, [R42+UR5] ;  /* 0x000000052a1c7984 */ /* 0x000fe80008000a00 */
[----:B------:R-:W0:Y:S04]  /*0440*/  LDS.128 R16, [R41+UR6] ;  /* 0x0000000629107984 */ /* 0x000e280008000c00 */
[----:B------:R-:W1:Y:S04]  /*0450*/  LDS.64 R30, [R42+UR5+0x200] ;  /* 0x000200052a1e7984 */ /* 0x000e680008000a00 */
[----:B------:R-:W2:Y:S04]  /*0460*/  LDS.64 R32, [R42+UR5+0x400] ;  /* 0x000400052a207984 */ /* 0x000ea80008000a00 */
[----:B------:R-:W3:Y:S04]  /*0470*/  LDS.64 R34, [R42+UR5+0x600] ;  /* 0x000600052a227984 */ /* 0x000ee80008000a00 */
[----:B------:R-:W4:Y:S01]  /*0480*/  LDS.128 R20, [R41+UR6+0x10] ;  /* 0x0000100629147984 */ /* 0x000f220008000c00 */
[----:B0-----:R-:W-:Y:S01]  /*0490*/  FFMA R51, R28, R16, R51 ;  /* 0x000000101c337223 */ /* 0x001fe20000000033 */
[----:B------:R-:W-:Y:S01]  /*04a0*/  FFMA R50, R16, R29, R50 ;  /* 0x0000001d10327223 */ /* 0x000fe20000000032 */
[----:B------:R-:W-:Y:S01]  /*04b0*/  FFMA R53, R28, R18, R53 ;  /* 0x000000121c357223 */ /* 0x000fe20000000035 */
[-C--:B-1----:R-:W-:Y:S01]  /*04c0*/  FFMA R46, R30, R16.reuse, R46 ;  /* 0x000000101e2e7223 */ /* 0x082fe2000000002e */
[----:B------:R-:W-:Y:S01]  /*04d0*/  FFMA R48, R16, R31, R48 ;  /* 0x0000001f10307223 */ /* 0x000fe20000000030 */
[----:B------:R-:W-:Y:S01]  /*04e0*/  FFMA R54, R18, R29, R54 ;  /* 0x0000001d12367223 */ /* 0x000fe20000000036 */
[-C--:B--2---:R-:W-:Y:S01]  /*04f0*/  FFMA R6, R32, R16.reuse, R6 ;  /* 0x0000001020067223 */ /* 0x084fe20000000006 */
[----:B------:R-:W-:Y:S01]  /*0500*/  FFMA R45, R16, R33, R45 ;  /* 0x00000021102d7223 */ /* 0x000fe2000000002d */
[----:B------:R-:W-:Y:S01]  /*0510*/  FFMA R47, R18, R31, R47 ;  /* 0x0000001f122f7223 */ /* 0x000fe2000000002f */
[----:B---3--:R-:W-:Y:S01]  /*0520*/  FFMA R52, R34, R16, R52 ;  /* 0x0000001022347223 */ /* 0x008fe20000000034 */
[----:B------:R-:W-:Y:S01]  /*0530*/  FFMA R16, R16, R35, R56 ;  /* 0x0000002310107223 */ /* 0x000fe20000000038 */
[-C--:B------:R-:W-:Y:S01]  /*0540*/  FFMA R56, R30, R18.reuse, R37 ;  /* 0x000000121e387223 */ /* 0x080fe20000000025 */
[-C--:B------:R-:W-:Y:S01]  /*0550*/  FFMA R5, R32, R18.reuse, R5 ;  /* 0x0000001220057223 */ /* 0x080fe20000000005 */
[----:B------:R-:W-:Y:S01]  /*0560*/  FFMA R57, R18, R33, R36 ;  /* 0x0000002112397223 */ /* 0x000fe20000000024 */
[----:B------:R-:W-:Y:S01]  /*0570*/  FFMA R49, R34, R18, R49 ;  /* 0x0000001222317223 */ /* 0x000fe20000000031 */
[----:B------:R-:W-:Y:S01]  /*0580*/  FFMA R55, R18, R35, R55 ;  /* 0x0000002312377223 */ /* 0x000fe20000000037 */
[----:B------:R-:W0:Y:S01]  /*0590*/  LDS.64 R36, [R42+UR5+0xc00] ;  /* 0x000c00052a247984 */ /* 0x000e220008000a00 */
[-C--:B----4-:R-:W-:Y:S01]  /*05a0*/  FFMA R18, R28, R20.reuse, R39 ;  /* 0x000000141c127223 */ /* 0x090fe20000000027 */
[----:B------:R-:W-:Y:S01]  /*05b0*/  FFMA R24, R30, R20, R24 ;  /* 0x000000141e187223 */ /* 0x000fe20000000018 */
[-C--:B------:R-:W-:Y:S01]  /*05c0*/  FFMA R28, R28, R22.reuse, R40 ;  /* 0x000000161c1c7223 */ /* 0x080fe20000000028 */
[----:B------:R-:W-:Y:S01]  /*05d0*/  FFMA R30, R30, R22, R38 ;  /* 0x000000161e1e7223 */ /* 0x000fe20000000026 */
[----:B------:R-:W1:Y:S04]  /*05e0*/  LDS.64 R40, [R42+UR5+0xe00] ;  /* 0x000e00052a287984 */ /* 0x000e680008000a00 */
[----:B------:R-:W2:Y:S04]  /*05f0*/  LDS.64 R38, [R42+UR5+0xa00] ;  /* 0x000a00052a267984 */ /* 0x000ea80008000a00 */
[----:B------:R-:W3:Y:S01]  /*0600*/  LDS.64 R42, [R42+UR5+0x800] ;  /* 0x000800052a2a7984 */ /* 0x000ee20008000a00 */
[-C--:B------:R-:W-:Y:S01]  /*0610*/  FFMA R4, R32, R20.reuse, R4 ;  /* 0x0000001420047223 */ /* 0x080fe20000000004 */
[----:B------:R-:W-:Y:S01]  /*0620*/  FFMA R44, R34, R20, R44 ;  /* 0x00000014222c7223 */ /* 0x000fe2000000002c */
[C---:B------:R-:W-:Y:S01]  /*0630*/  FFMA R27, R20.reuse, R29, R27 ;  /* 0x0000001d141b7223 */ /* 0x040fe2000000001b */
[C---:B------:R-:W-:Y:S01]  /*0640*/  FFMA R25, R20.reuse, R31, R25 ;  /* 0x0000001f14197223 */ /* 0x040fe20000000019 */
[C---:B------:R-:W-:Y:S01]  /*0650*/  FFMA R2, R20.reuse, R33, R2 ;  /* 0x0000002114027223 */ /* 0x040fe20000000002 */
[----:B------:R-:W-:Y:S01]  /*0660*/  FFMA R12, R20, R35, R12 ;  /* 0x00000023140c7223 */ /* 0x000fe2000000000c */
[----:B------:R-:W-:Y:S01]  /*0670*/  IADD3 R20, P0, PT, R58, 0x8000, RZ ;  /* 0x000080003a147810 */ /* 0x000fe20007f1e0ff */
[-C--:B------:R-:W-:Y:S01]  /*0680*/  FFMA R3, R32, R22.reuse, R3 ;  /* 0x0000001620037223 */ /* 0x080fe20000000003 */
[----:B------:R-:W-:Y:S01]  /*0690*/  FFMA R0, R22, R33, R0 ;  /* 0x0000002116007223 */ /* 0x000fe20000000000 */
[----:B------:R-:W-:Y:S01]  /*06a0*/  FFMA R10, R34, R22, R10 ;  /* 0x00000016220a7223 */ /* 0x000fe2000000000a */
[C---:B------:R-:W-:Y:S01]  /*06b0*/  FFMA R15, R22.reuse, R31, R15 ;  /* 0x0000001f160f7223 */ /* 0x040fe2000000000f */
[----:B------:R-:W-:Y:S01]  /*06c0*/  IADD3.X R58, PT, PT, RZ, R59, RZ, P0, !PT ;  /* 0x0000003bff3a7210 */ /* 0x000fe200007fe4ff */
[C---:B------:R-:W-:Y:S01]  /*06d0*/  FFMA R9, R22.reuse, R29, R9 ;  /* 0x0000001d16097223 */ /* 0x040fe20000000009 */
[----:B------:R-:W-:Y:S01]  /*06e0*/  FFMA R11, R22, R35, R11 ;  /* 0x00000023160b7223 */ /* 0x000fe2000000000b */
[----:B------:R-:W-:-:S04]  /*06f0*/  IADD3 R14, P0, PT, R14, 0x8, RZ ;  /* 0x000000080e0e7810 */ /* 0x000fc80007f1e0ff */
[----:B------:R-:W-:Y:S01]  /*0700*/  IADD3.X R13, PT, PT, RZ, R13, RZ, P0, !PT ;  /* 0x0000000dff0d7210 */ /* 0x000fe200007fe4ff */
[C---:B0-----:R-:W-:Y:S01]  /*0710*/  FFMA R6, R36.reuse, R17, R6 ;  /* 0x0000001124067223 */ /* 0x041fe20000000006 */
[C---:B------:R-:W-:Y:S01]  /*0720*/  FFMA R5, R36.reuse, R19, R5 ;  /* 0x0000001324057223 */ /* 0x040fe20000000005 */
[C---:B------:R-:W-:Y:S01]  /*0730*/  FFMA R4, R36.reuse, R21, R4 ;  /* 0x0000001524047223 */ /* 0x040fe20000000004 */
[----:B------:R-:W-:Y:S01]  /*0740*/  FFMA R3, R36, R23, R3 ;  /* 0x0000001724037223 */ /* 0x000fe20000000003 */
[-C--:B------:R-:W-:Y:S01]  /*0750*/  FFMA R45, R17, R37.reuse, R45 ;  /* 0x00000025112d7223 */ /* 0x080fe2000000002d */
[-C--:B------:R-:W-:Y:S01]  /*0760*/  FFMA R36, R19, R37.reuse, R57 ;  /* 0x0000002513247223 */ /* 0x080fe20000000039 */
[-C--:B------:R-:W-:Y:S01]  /*0770*/  FFMA R2, R21, R37.reuse, R2 ;  /* 0x0000002515027223 */ /* 0x080fe20000000002 */
[----:B------:R-:W-:Y:S01]  /*0780*/  FFMA R0, R23, R37, R0 ;  /* 0x0000002517007223 */ /* 0x000fe20000000000 */
[-C--:B-1----:R-:W-:Y:S01]  /*0790*/  FFMA R52, R40, R17.reuse, R52 ;  /* 0x0000001128347223 */ /* 0x082fe20000000034 */
[C---:B--2---:R-:W-:Y:S01]  /*07a0*/  FFMA R46, R38.reuse, R17, R46 ;  /* 0x00000011262e7223 */ /* 0x044fe2000000002e */
[C---:B------:R-:W-:Y:S01]  /*07b0*/  FFMA R37, R38.reuse, R19, R56 ;  /* 0x0000001326257223 */ /* 0x040fe20000000038 */
[----:B------:R-:W-:Y:S01]  /*07c0*/  FFMA R24, R38, R21, R24 ;  /* 0x0000001526187223 */ /* 0x000fe20000000018 */
[-C--:B------:R-:W-:Y:S01]  /*07d0*/  FFMA R48, R17, R39.reuse, R48 ;  /* 0x0000002711307223 */ /* 0x080fe20000000030 */
[-C--:B------:R-:W-:Y:S01]  /*07e0*/  FFMA R47, R19, R39.reuse, R47 ;  /* 0x00000027132f7223 */ /* 0x080fe2000000002f */
[-C--:B------:R-:W-:Y:S01]  /*07f0*/  FFMA R25, R21, R39.reuse, R25 ;  /* 0x0000002715197223 */ /* 0x080fe20000000019 */
[----:B------:R-:W-:Y:S01]  /*0800*/  FFMA R15, R23, R39, R15 ;  /* 0x00000027170f7223 */ /* 0x000fe2000000000f */
[C---:B------:R-:W-:Y:S01]  /*0810*/  FFMA R49, R40.reuse, R19, R49 ;  /* 0x0000001328317223 */ /* 0x040fe20000000031 */
[C---:B------:R-:W-:Y:S01]  /*0820*/  FFMA R44, R40.reuse, R21, R44 ;  /* 0x00000015282c7223 */ /* 0x040fe2000000002c */
[-C--:B------:R-:W-:Y:S01]  /*0830*/  FFMA R10, R40, R23.reuse, R10 ;  /* 0x00000017280a7223 */ /* 0x080fe2000000000a */
[----:B------:R-:W-:Y:S01]  /*0840*/  FFMA R38, R38, R23, R30 ;  /* 0x0000001726267223 */ /* 0x000fe2000000001e */
[-C--:B------:R-:W-:Y:S01]  /*0850*/  FFMA R56, R17, R41.reuse, R16 ;  /* 0x0000002911387223 */ /* 0x080fe20000000010 */
[-C--:B------:R-:W-:Y:S01]  /*0860*/  FFMA R55, R19, R41.reuse, R55 ;  /* 0x0000002913377223 */ /* 0x080fe20000000037 */
[-C--:B------:R-:W-:Y:S01]  /*0870*/  FFMA R12, R21, R41.reuse, R12 ;  /* 0x00000029150c7223 */ /* 0x080fe2000000000c */
[----:B------:R-:W-:Y:S01]  /*0880*/  FFMA R11, R23, R41, R11 ;  /* 0x00000029170b7223 */ /* 0x000fe2000000000b */
[C---:B---3--:R-:W-:Y:S01]  /*0890*/  FFMA R51, R42.reuse, R17, R51 ;  /* 0x000000112a337223 */ /* 0x048fe20000000033 */
[C---:B------:R-:W-:Y:S01]  /*08a0*/  FFMA R53, R42.reuse, R19, R53 ;  /* 0x000000132a357223 */ /* 0x040fe20000000035 */
[C---:B------:R-:W-:Y:S01]  /*08b0*/  FFMA R39, R42.reuse, R21, R18 ;  /* 0x000000152a277223 */ /* 0x040fe20000000012 */
[----:B------:R-:W-:Y:S01]  /*08c0*/  FFMA R40, R42, R23, R28 ;  /* 0x000000172a287223 */ /* 0x000fe2000000001c */
[-C--:B------:R-:W-:Y:S01]  /*08d0*/  FFMA R50, R17, R43.reuse, R50 ;  /* 0x0000002b11327223 */ /* 0x080fe20000000032 */
[-C--:B------:R-:W-:Y:S01]  /*08e0*/  FFMA R54, R19, R43.reuse, R54 ;  /* 0x0000002b13367223 */ /* 0x080fe20000000036 */
[-C--:B------:R-:W-:Y:S01]  /*08f0*/  FFMA R27, R21, R43.reuse, R27 ;  /* 0x0000002b151b7223 */ /* 0x080fe2000000001b */
[----:B------:R-:W-:Y:S01]  /*0900*/  FFMA R9, R23, R43, R9 ;  /* 0x0000002b17097223 */ /* 0x000fe20000000009 */
[----:B------:R-:W-:Y:S06]  /*0910*/  BRA.U UP0, `(.L_x_0) ;  /* 0xfffffff900707547 */ /* 0x000fec000b83ffff */
[----:B------:R-:W0:Y:S01]  /*0920*/  S2R R14, SR_CTAID.X ;  /* 0x00000000000e7919 */ /* 0x000e220000002500 */
[----:B------:R-:W1:Y:S01]  /*0930*/  LDC.64 R16, c[0x0][0x390] ;  /* 0x0000e400ff107b82 */ /* 0x000e620000000a00 */
[C---:B------:R-:W-:Y:S02]  /*0940*/  SHF.L.U32 R13, R7.reuse, 0x8, RZ ;  /* 0x00000008070d7819 */ /* 0x040fe400000006ff */
[----:B------:R-:W-:Y:S02]  /*0950*/  SHF.L.U32 R7, R7, 0x1, RZ ;  /* 0x0000000107077819 */ /* 0x000fe400000006ff */
[C---:B0-----:R-:W-:Y:S02]  /*0960*/  SHF.L.U32 R8, R14.reuse, 0xd, RZ ;  /* 0x0000000d0e087819 */ /* 0x041fe400000006ff */
[----:B------:R-:W-:Y:S02]  /*0970*/  SHF.L.U32 R19, R14, 0x9, RZ ;  /* 0x000000090e137819 */ /* 0x000fe400000006ff */
[----:B------:R-:W-:-:S04]  /*0980*/  LOP3.LUT R8, R8, 0x7fff0000, RZ, 0xc0, !PT ;  /* 0x7fff000008087812 */ /* 0x000fc800078ec0ff */
[----:B------:R-:W-:-:S04]  /*0990*/  LOP3.LUT R8, R8, 0xc000, R13, 0xf8, !PT ;  /* 0x0000c00008087812 */ /* 0x000fc800078ef80d */
[----:B------:R-:W-:-:S04]  /*09a0*/  LOP3.LUT R8, R8, 0xe00, R19, 0xf8, !PT ;  /* 0x00000e0008087812 */ /* 0x000fc800078ef813 */
[----:B------:R-:W-:-:S05]  /*09b0*/  LOP3.LUT R7, R8, 0x7e, R7, 0xf8, !PT ;  /* 0x0000007e08077812 */ /* 0x000fca00078ef807 */
[----:B-1----:R-:W-:-:S05]  /*09c0*/  IMAD.WIDE.U32 R16, R7, 0x4, R16 ;  /* 0x0000000407107825 */ /* 0x002fca00078e0010 */
[----:B------:R-:W-:Y:S04]  /*09d0*/  STG.E desc[UR8][R16.64], R51 ;  /* 0x0000003310007986 */ /* 0x000fe8000c101908 */
        /* <DEDUP_REMOVED lines=30> */
[----:B------:R-:W-:Y:S01]  /*0bc0*/  STG.E desc[UR8][R16.64+0xc604], R11 ;  /* 0x00c6040b10007986 */ /* 0x000fe2000c101908 */
[----:B------:R-:W-:Y:S05]  /*0bd0*/  EXIT ;  /* 0x000000000000794d */ /* 0x000fea0003800000 */
.L_x_1:
[----:B------:R-:W-:-:S00]  /*0be0*/  BRA `(.L_x_1) ;  /* 0xfffffffc00fc7947 */ /* 0x000fc0000383ffff */
[----:B------:R-:W-:-:S00]  /*0bf0*/  NOP ;  /* 0x0000000000007918 */ /* 0x000fc00000000000 */
        /* <DEDUP_REMOVED lines=8> */
.L_x_2:


//--------------------- .nv.shared.mymatmul_kernel0 --------------------------
	.section	.nv.shared.mymatmul_kernel0,"aw",@nobits
	.sectionflags	@""
	.align	4
.nv.shared.mymatmul_kernel0:
	.zero		5248


//--------------------- .nv.shared.reserved.0     --------------------------
	.section	.nv.shared.reserved.0,"aw",@nobits
	.weak		__nv_reservedSMEM_offset_0_alias
	.size		__nv_reservedSMEM_offset_0_alias, 0, 64
	.other		__nv_reservedSMEM_offset_0_alias,@"STO_CUDA_RESERVED_SHARED STV_DEFAULT"
__nv_reservedSMEM_offset_0_alias:
	.zero		0
	.zero		64


//--------------------- .nv.constant0.mymatmul_kernel0 --------------------------
	.section	.nv.constant0.mymatmul_kernel0,"a",@progbits
	.sectionflags	@""
	.align	4
.nv.constant0.mymatmul_kernel0:
	.zero		920


//--------------------- SYMBOLS --------------------------

	.type		.nv.reservedSmem.offset0,@object
	.size		.nv.reservedSmem.offset0,0x4
	.type		.nv.reservedSmem.cap,@object
	.size		.nv.reservedSmem.cap,0x4
